	.headerflags	@"EF_CUDA_TEXMODE_UNIFIED EF_CUDA_64BIT_ADDRESS EF_CUDA_ACCELERATORS EF_CUDA_SM90 EF_CUDA_VIRTUAL_SM(EF_CUDA_SM90)"
	.elftype	@"ET_EXEC"


//--------------------- .nv.info                  --------------------------
	.section	.nv.info,"",@"SHT_CUDA_INFO"
	.align	4


	//----- nvinfo : EIATTR_REGCOUNT
	.align		4
        /*0000*/ 	.byte	0x04, 0x2f
        /*0002*/ 	.short	(.L_1 - .L_0)
	.align		4
.L_0:
        /*0004*/ 	.word	index@(triton_poi_fused_view_2)
        /*0008*/ 	.word	0x0000000a


	//----- nvinfo : EIATTR_MIN_STACK_SIZE
	.align		4
.L_1:
        /*000c*/ 	.byte	0x04, 0x12
        /*000e*/ 	.short	(.L_3 - .L_2)
	.align		4
.L_2:
        /*0010*/ 	.word	index@(triton_poi_fused_view_2)
        /*0014*/ 	.word	0x00000000


	//----- nvinfo : EIATTR_FRAME_SIZE
	.align		4
.L_3:
        /*0018*/ 	.byte	0x04, 0x11
        /*001a*/ 	.short	(.L_5 - .L_4)
	.align		4
.L_4:
        /*001c*/ 	.word	index@(triton_poi_fused_view_2)
        /*0020*/ 	.word	0x00000000


	//----- nvinfo : EIATTR_MIN_STACK_SIZE
	.align		4
.L_5:
        /*0024*/ 	.byte	0x04, 0x12
        /*0026*/ 	.short	(.L_7 - .L_6)
	.align		4
.L_6:
        /*0028*/ 	.word	index@(triton_poi_fused_view_2)
        /*002c*/ 	.word	0x00000000
.L_7:


//--------------------- .nv.info.triton_poi_fused_view_2 --------------------------
	.section	.nv.info.triton_poi_fused_view_2,"",@"SHT_CUDA_INFO"
	.sectionflags	@""
	.align	4


	//----- nvinfo : EIATTR_CUDA_API_VERSION
	.align		4
        /*0000*/ 	.byte	0x04, 0x37
        /*0002*/ 	.short	(.L_9 - .L_8)
.L_8:
        /*0004*/ 	.word	0x0000007c


	//----- nvinfo : EIATTR_KPARAM_INFO
	.align		4
.L_9:
        /*0008*/ 	.byte	0x04, 0x17
        /*000a*/ 	.short	(.L_11 - .L_10)
.L_10:
        /*000c*/ 	.word	0x00000000
        /*0010*/ 	.short	0x0002
        /*0012*/ 	.short	0x0010
        /*0014*/ 	.byte	0x00, 0xf0, 0x11, 0x00


	//----- nvinfo : EIATTR_KPARAM_INFO
	.align		4
.L_11:
        /*0018*/ 	.byte	0x04, 0x17
        /*001a*/ 	.short	(.L_13 - .L_12)
.L_12:
        /*001c*/ 	.word	0x00000000
        /*0020*/ 	.short	0x0001
        /*0022*/ 	.short	0x0008
        /*0024*/ 	.byte	0x00, 0xf4, 0x21, 0x00


	//----- nvinfo : EIATTR_KPARAM_INFO
	.align		4
.L_13:
        /*0028*/ 	.byte	0x04, 0x17
        /*002a*/ 	.short	(.L_15 - .L_14)
.L_14:
        /*002c*/ 	.word	0x00000000
        /*0030*/ 	.short	0x0000
        /*0032*/ 	.short	0x0000
        /*0034*/ 	.byte	0x00, 0xf4, 0x21, 0x00


	//----- nvinfo : EIATTR_SPARSE_MMA_MASK
	.align		4
.L_15:
        /*0038*/ 	.byte	0x03, 0x50
        /*003a*/ 	.short	0x0000


	//----- nvinfo : EIATTR_MAXREG_COUNT
	.align		4
        /*003c*/ 	.byte	0x03, 0x1b
        /*003e*/ 	.short	0x00ff


	//----- nvinfo : EIATTR_EXIT_INSTR_OFFSETS
	.align		4
        /*0040*/ 	.byte	0x04, 0x1c
        /*0042*/ 	.short	(.L_17 - .L_16)


	//   ....[0]....
.L_16:
        /*0044*/ 	.word	0x00000110


	//   ....[1]....
        /*0048*/ 	.word	0x00000130


	//----- nvinfo : EIATTR_REQNTID
	.align		4
.L_17:
        /*004c*/ 	.byte	0x04, 0x10
        /*004e*/ 	.short	(.L_19 - .L_18)
.L_18:
        /*0050*/ 	.word	0x00000080
        /*0054*/ 	.word	0x00000001
        /*0058*/ 	.word	0x00000001


	//----- nvinfo : EIATTR_CRS_STACK_SIZE
	.align		4
.L_19:
        /*005c*/ 	.byte	0x04, 0x1e
        /*005e*/ 	.short	(.L_21 - .L_20)
.L_20:
        /*0060*/ 	.word	0x00000000


	//----- nvinfo : EIATTR_CBANK_PARAM_SIZE
	.align		4
.L_21:
        /*0064*/ 	.byte	0x03, 0x19
        /*0066*/ 	.short	0x0014


	//----- nvinfo : EIATTR_PARAM_CBANK
	.align		4
        /*0068*/ 	.byte	0x04, 0x0a
        /*006a*/ 	.short	(.L_23 - .L_22)
	.align		4
.L_22:
        /*006c*/ 	.word	index@(.nv.constant0.triton_poi_fused_view_2)
        /*0070*/ 	.short	0x0210
        /*0072*/ 	.short	0x0014


	//----- nvinfo : EIATTR_SW_WAR
	.align		4
.L_23:
        /*0074*/ 	.byte	0x04, 0x36
        /*0076*/ 	.short	(.L_25 - .L_24)
.L_24:
        /*0078*/ 	.word	0x00000008
.L_25:


//--------------------- .nv.callgraph             --------------------------
	.section	.nv.callgraph,"",@"SHT_CUDA_CALLGRAPH"
	.align	4
	.sectionentsize	8
	.align		4
        /*0000*/ 	.word	0x00000000
	.align		4
        /*0004*/ 	.word	0xffffffff
	.align		4
        /*0008*/ 	.word	0x00000000
	.align		4
        /*000c*/ 	.word	0xfffffffe
	.align		4
        /*0010*/ 	.word	0x00000000
	.align		4
        /*0014*/ 	.word	0xfffffffd
	.align		4
        /*0018*/ 	.word	0x00000000
	.align		4
        /*001c*/ 	.word	0xfffffffc


//--------------------- .text.triton_poi_fused_view_2 --------------------------
	.section	.text.triton_poi_fused_view_2,"ax",@progbits
	.align	128
        .global         triton_poi_fused_view_2
        .type           triton_poi_fused_view_2,@function
        .size           triton_poi_fused_view_2,(.L_x_3 - triton_poi_fused_view_2)
        .other          triton_poi_fused_view_2,@"STO_CUDA_ENTRY STV_DEFAULT"
triton_poi_fused_view_2:
.text.triton_poi_fused_view_2:
[----:B------:R-:W0:Y:S02]  /*0000*/  LDC R1, c[0x0][0x28] ;  /* 0x00000a00ff017b82 */ /* 0x000e240000000800 */
[----:B------:R-:W1:Y:S01]  /*0010*/  S2R R0, SR_TID.X ;  /* 0x0000000000007919 */ /* 0x000e620000002100 */
[----:B------:R-:W2:Y:S01]  /*0020*/  LDC.64 R4, c[0x0][0x218] ;  /* 0x00008600ff047b82 */ /* 0x000ea20000000a00 */
[----:B------:R-:W-:Y:S01]  /*0030*/  ULDC.64 UR4, c[0x0][0x208] ;  /* 0x0000820000047ab9 */ /* 0x000fe20000000a00 */
[----:B------:R-:W-:Y:S01]  /*0040*/  BSSY B0, `(.L_x_0) ;  /* 0x000000c000007945 */ /* 0x000fe20003800000 */
[----:B------:R-:W3:Y:S01]  /*0050*/  S2R R7, SR_CTAID.X ;  /* 0x0000000000077919 */ /* 0x000ee20000002500 */
[----:B------:R-:W-:Y:S01]  /*0060*/  CS2R R2, SRZ ;  /* 0x0000000000027805 */ /* 0x000fe2000001ff00 */
[----:B-1----:R-:W-:-:S05]  /*0070*/  IMAD.SHL.U32 R0, R0, 0x2, RZ ;  /* 0x0000000200007824 */ /* 0x002fca00078e00ff */
[----:B------:R-:W-:-:S04]  /*0080*/  LOP3.LUT R0, R0, 0xfe, RZ, 0xc0, !PT ;  /* 0x000000fe00007812 */ /* 0x000fc800078ec0ff */
[----:B---3--:R-:W-:-:S04]  /*0090*/  LEA R7, R7, R0, 0x8 ;  /* 0x0000000007077211 */ /* 0x008fc800078e40ff */
[C---:B------:R-:W-:Y:S01]  /*00a0*/  ISETP.GE.AND P0, PT, R7.reuse, 0x800, PT ;  /* 0x000008000700780c */ /* 0x040fe20003f06270 */
[----:B--2---:R-:W-:-:S12]  /*00b0*/  IMAD.WIDE R4, R7, 0x4, R4 ;  /* 0x0000000407047825 */ /* 0x004fd800078e0204 */
[----:B------:R-:W-:Y:S05]  /*00c0*/  @P0 BRA `(.L_x_1) ;  /* 0x00000000000c0947 */ /* 0x000fea0003800000 */
[----:B------:R-:W1:Y:S02]  /*00d0*/  LDC.64 R2, c[0x0][0x210] ;  /* 0x00008400ff027b82 */ /* 0x000e640000000a00 */
[----:B-1----:R-:W-:-:S06]  /*00e0*/  IMAD.WIDE R2, R7, 0x4, R2 ;  /* 0x0000000407027825 */ /* 0x002fcc00078e0202 */
[----:B------:R-:W5:Y:S02]  /*00f0*/  LDG.E.64 R2, desc[UR4][R2.64] ;  /* 0x0000000402027981 */ /* 0x000f64000c1e1b00 */
.L_x_1:
[----:B------:R-:W-:Y:S05]  /*0100*/  BSYNC B0 ;  /* 0x0000000000007941 */ /* 0x000fea0003800000 */
.L_x_0:
[----:B------:R-:W-:Y:S05]  /*0110*/  @P0 EXIT ;  /* 0x000000000000094d */ /* 0x000fea0003800000 */
[----:B-----5:R-:W-:Y:S01]  /*0120*/  STG.E.64 desc[UR4][R4.64], R2 ;  /* 0x0000000204007986 */ /* 0x020fe2000c101b04 */
[----:B------:R-:W-:Y:S05]  /*0130*/  EXIT ;  /* 0x000000000000794d */ /* 0x000fea0003800000 */
.L_x_2:
[----:B------:R-:W-:-:S00]  /*0140*/  BRA `(.L_x_2) ;  /* 0xfffffffc00fc7947 */ /* 0x000fc0000383ffff */
[----:B------:R-:W-:-:S00]  /*0150*/  NOP ;  /* 0x0000000000007918 */ /* 0x000fc00000000000 */
        /* <DEDUP_REMOVED lines=10> */
.L_x_3:


//--------------------- .nv.constant0.triton_poi_fused_view_2 --------------------------
	.section	.nv.constant0.triton_poi_fused_view_2,"a",@progbits
	.sectionflags	@""
	.align	4
.nv.constant0.triton_poi_fused_view_2:
	.zero		548
